//
// Generated by NVIDIA NVVM Compiler
//
// Compiler Build ID: CL-36424714
// Cuda compilation tools, release 13.0, V13.0.88
// Based on NVVM 20.0.0
//

.version 9.0
.target sm_100
.address_size 64

	// .globl	_Z11image_erodePhPfS0_ii

.visible .entry _Z11image_erodePhPfS0_ii(
	.param .u64 .ptr .align 1 _Z11image_erodePhPfS0_ii_param_0,
	.param .u64 .ptr .align 1 _Z11image_erodePhPfS0_ii_param_1,
	.param .u64 .ptr .align 1 _Z11image_erodePhPfS0_ii_param_2,
	.param .u32 _Z11image_erodePhPfS0_ii_param_3,
	.param .u32 _Z11image_erodePhPfS0_ii_param_4
)
{


	ret;

}


// ===== COMPILED SASS (sm_100) =====

	.target	sm_100

	.elftype	@"ET_EXEC"


//--------------------- .note.nv.tkinfo           --------------------------
	.section	.note.nv.tkinfo,"",@"SHT_NOTE"
	.sectionflags	@"SHF_NOTE_NV_TKINFO"
	.tkinfo
        /*0018*/ 	.word	0x00000002
        /*0030*/ 	.string	""
        /*0030*/ 	.string	"ptxas"
        /*0030*/ 	.string	"Cuda compilation tools, release 13.0, V13.0.88"
        /*0030*/ 	.string	"Build cuda_13.0.r13.0/compiler.36424714_0"
        /*0030*/ 	.string	"-arch sm_100 -m 64 "



//--------------------- .note.nv.cuinfo           --------------------------
	.section	.note.nv.cuinfo,"",@"SHT_NOTE"
	.sectionflags	@"SHF_NOTE_NV_CUINFO"
        /*0018*/ 	.short	0x0002
        /*001a*/ 	.short	0x0064
        /*001c*/ 	.short	0x0082
	.zero		2


//--------------------- .nv.info                  --------------------------
	.section	.nv.info,"",@"SHT_CUDA_INFO"
	.align	4


	//----- nvinfo : EIATTR_REGCOUNT
	.align		4
        /*0000*/ 	.byte	0x04, 0x2f
        /*0002*/ 	.short	(.L_1 - .L_0)
	.align		4
.L_0:
        /*0004*/ 	.word	index@(_Z11image_erodePhPfS0_ii)
        /*0008*/ 	.word	0x00000004


	//----- nvinfo : EIATTR_FRAME_SIZE
	.align		4
.L_1:
        /*000c*/ 	.byte	0x04, 0x11
        /*000e*/ 	.short	(.L_3 - .L_2)
	.align		4
.L_2:
        /*0010*/ 	.word	index@(_Z11image_erodePhPfS0_ii)
        /*0014*/ 	.word	0x00000000


	//----- nvinfo : EIATTR_MIN_STACK_SIZE
	.align		4
.L_3:
        /*0018*/ 	.byte	0x04, 0x12
        /*001a*/ 	.short	(.L_5 - .L_4)
	.align		4
.L_4:
        /*001c*/ 	.word	index@(_Z11image_erodePhPfS0_ii)
        /*0020*/ 	.word	0x00000000
.L_5:


//--------------------- .nv.compat                --------------------------
	.section	.nv.compat,"",@"SHT_CUDA_COMPAT_INFO"
	.align	4
        /*0000*/ 	.byte	0x02, 0x09, 0x00, 0x00, 0x02, 0x02, 0x01, 0x00, 0x02, 0x05, 0x05, 0x00, 0x03, 0x07, 0x01, 0x01
        /*0010*/ 	.byte	0x02, 0x03, 0x00, 0x00, 0x02, 0x06, 0x01, 0x00, 0x04, 0x0b, 0x08, 0x00, 0x09, 0x00, 0x00, 0x00
        /*0020*/ 	.byte	0x00, 0x00, 0x00, 0x00


//--------------------- .nv.info._Z11image_erodePhPfS0_ii --------------------------
	.section	.nv.info._Z11image_erodePhPfS0_ii,"",@"SHT_CUDA_INFO"
	.sectionflags	@""
	.align	4


	//----- nvinfo : EIATTR_CUDA_API_VERSION
	.align		4
        /*0000*/ 	.byte	0x04, 0x37
        /*0002*/ 	.short	(.L_7 - .L_6)
.L_6:
        /*0004*/ 	.word	0x00000082


	//----- nvinfo : EIATTR_KPARAM_INFO
	.align		4
.L_7:
        /*0008*/ 	.byte	0x04, 0x17
        /*000a*/ 	.short	(.L_9 - .L_8)
.L_8:
        /*000c*/ 	.word	0x00000000
        /*0010*/ 	.short	0x0004
        /*0012*/ 	.short	0x001c
        /*0014*/ 	.byte	0x00, 0xf0, 0x11, 0x00


	//----- nvinfo : EIATTR_KPARAM_INFO
	.align		4
.L_9:
        /*0018*/ 	.byte	0x04, 0x17
        /*001a*/ 	.short	(.L_11 - .L_10)
.L_10:
        /*001c*/ 	.word	0x00000000
        /*0020*/ 	.short	0x0003
        /*0022*/ 	.short	0x0018
        /*0024*/ 	.byte	0x00, 0xf0, 0x11, 0x00


	//----- nvinfo : EIATTR_KPARAM_INFO
	.align		4
.L_11:
        /*0028*/ 	.byte	0x04, 0x17
        /*002a*/ 	.short	(.L_13 - .L_12)
.L_12:
        /*002c*/ 	.word	0x00000000
        /*0030*/ 	.short	0x0002
        /*0032*/ 	.short	0x0010
        /*0034*/ 	.byte	0x00, 0xf5, 0x21, 0x00


	//----- nvinfo : EIATTR_KPARAM_INFO
	.align		4
.L_13:
        /*0038*/ 	.byte	0x04, 0x17
        /*003a*/ 	.short	(.L_15 - .L_14)
.L_14:
        /*003c*/ 	.word	0x00000000
        /*0040*/ 	.short	0x0001
        /*0042*/ 	.short	0x0008
        /*0044*/ 	.byte	0x00, 0xf5, 0x21, 0x00


	//----- nvinfo : EIATTR_KPARAM_INFO
	.align		4
.L_15:
        /*0048*/ 	.byte	0x04, 0x17
        /*004a*/ 	.short	(.L_17 - .L_16)
.L_16:
        /*004c*/ 	.word	0x00000000
        /*0050*/ 	.short	0x0000
        /*0052*/ 	.short	0x0000
        /*0054*/ 	.byte	0x00, 0xf5, 0x21, 0x00


	//----- nvinfo : EIATTR_SPARSE_MMA_MASK
	.align		4
.L_17:
        /*0058*/ 	.byte	0x03, 0x50
        /*005a*/ 	.short	0x0000


	//----- nvinfo : EIATTR_MAXREG_COUNT
	.align		4
        /*005c*/ 	.byte	0x03, 0x1b
        /*005e*/ 	.short	0x00ff


	//----- nvinfo : EIATTR_MERCURY_ISA_VERSION
	.align		4
        /*0060*/ 	.byte	0x03, 0x5f
        /*0062*/ 	.short	0x0101


	//----- nvinfo : EIATTR_VRC_CTA_INIT_COUNT
	.align		4
        /*0064*/ 	.byte	0x02, 0x4a
	.zero		1
	.zero		1


	//----- nvinfo : EIATTR_EXIT_INSTR_OFFSETS
	.align		4
        /*0068*/ 	.byte	0x04, 0x1c
        /*006a*/ 	.short	(.L_19 - .L_18)


	//   ....[0]....
.L_18:
        /*006c*/ 	.word	0x00000010


	//----- nvinfo : EIATTR_CBANK_PARAM_SIZE
	.align		4
.L_19:
        /*0070*/ 	.byte	0x03, 0x19
        /*0072*/ 	.short	0x0020


	//----- nvinfo : EIATTR_PARAM_CBANK
	.align		4
        /*0074*/ 	.byte	0x04, 0x0a
        /*0076*/ 	.short	(.L_21 - .L_20)
	.align		4
.L_20:
        /*0078*/ 	.word	index@(.nv.constant0._Z11image_erodePhPfS0_ii)
        /*007c*/ 	.short	0x0380
        /*007e*/ 	.short	0x0020


	//----- nvinfo : EIATTR_SW_WAR
	.align		4
.L_21:
        /*0080*/ 	.byte	0x04, 0x36
        /*0082*/ 	.short	(.L_23 - .L_22)
.L_22:
        /*0084*/ 	.word	0x00000008
.L_23:


//--------------------- .nv.callgraph             --------------------------
	.section	.nv.callgraph,"",@"SHT_CUDA_CALLGRAPH"
	.align	4
	.sectionentsize	8
	.align		4
        /*0000*/ 	.word	0x00000000
	.align		4
        /*0004*/ 	.word	0xffffffff
	.align		4
        /*0008*/ 	.word	0x00000000
	.align		4
        /*000c*/ 	.word	0xfffffffe
	.align		4
        /*0010*/ 	.word	0x00000000
	.align		4
        /*0014*/ 	.word	0xfffffffd
	.align		4
        /*0018*/ 	.word	0x00000000
	.align		4
        /*001c*/ 	.word	0xfffffffc


//--------------------- .text._Z11image_erodePhPfS0_ii --------------------------
	.section	.text._Z11image_erodePhPfS0_ii,"ax",@progbits
	.align	128
        .global         _Z11image_erodePhPfS0_ii
        .type           _Z11image_erodePhPfS0_ii,@function
        .size           _Z11image_erodePhPfS0_ii,(.L_x_1 - _Z11image_erodePhPfS0_ii)
        .other          _Z11image_erodePhPfS0_ii,@"STO_CUDA_ENTRY STV_DEFAULT"
_Z11image_erodePhPfS0_ii:
.text._Z11image_erodePhPfS0_ii:
[----:B------:R-:W-:Y:S01]  /*0000*/  LDC R1, c[0x0][0x37c] ;  /* 0x0000df00ff017b82 */ /* 0x000fe20000000800 */
[----:B------:R-:W-:Y:S05]  /*0010*/  EXIT ;  /* 0x000000000000794d */ /* 0x000fea0003800000 */
.L_x_0:
[----:B------:R-:W-:-:S00]  /*0020*/  BRA `(.L_x_0) ;  /* 0xfffffffc00fc7947 */ /* 0x000fc0000383ffff */
[----:B------:R-:W-:-:S00]  /*0030*/  NOP ;  /* 0x0000000000007918 */ /* 0x000fc00000000000 */
        /* <DEDUP_REMOVED lines=12> */
.L_x_1:


//--------------------- .nv.shared.reserved.0     --------------------------
	.section	.nv.shared.reserved.0,"aw",@nobits
	.weak		__nv_reservedSMEM_offset_0_alias
	.size		__nv_reservedSMEM_offset_0_alias, 0, 64
	.other		__nv_reservedSMEM_offset_0_alias,@"STO_CUDA_RESERVED_SHARED STV_DEFAULT"
__nv_reservedSMEM_offset_0_alias:
	.zero		0
	.zero		64


//--------------------- .nv.constant0._Z11image_erodePhPfS0_ii --------------------------
	.section	.nv.constant0._Z11image_erodePhPfS0_ii,"a",@progbits
	.sectionflags	@""
	.align	4
.nv.constant0._Z11image_erodePhPfS0_ii:
	.zero		928


//--------------------- SYMBOLS --------------------------

	.type		.nv.reservedSmem.offset0,@object
	.size		.nv.reservedSmem.offset0,0x4
